	.headerflags	@"EF_CUDA_TEXMODE_UNIFIED EF_CUDA_64BIT_ADDRESS EF_CUDA_ACCELERATORS EF_CUDA_SM90 EF_CUDA_VIRTUAL_SM(EF_CUDA_SM90)"
	.elftype	@"ET_EXEC"


//--------------------- .nv.info                  --------------------------
	.section	.nv.info,"",@"SHT_CUDA_INFO"
	.align	4


	//----- nvinfo : EIATTR_REGCOUNT
	.align		4
        /*0000*/ 	.byte	0x04, 0x2f
        /*0002*/ 	.short	(.L_1 - .L_0)
	.align		4
.L_0:
        /*0004*/ 	.word	index@(triton_poi_fused_11)
        /*0008*/ 	.word	0x0000001f


	//----- nvinfo : EIATTR_MIN_STACK_SIZE
	.align		4
.L_1:
        /*000c*/ 	.byte	0x04, 0x12
        /*000e*/ 	.short	(.L_3 - .L_2)
	.align		4
.L_2:
        /*0010*/ 	.word	index@(triton_poi_fused_11)
        /*0014*/ 	.word	0x00000000


	//----- nvinfo : EIATTR_FRAME_SIZE
	.align		4
.L_3:
        /*0018*/ 	.byte	0x04, 0x11
        /*001a*/ 	.short	(.L_5 - .L_4)
	.align		4
.L_4:
        /*001c*/ 	.word	index@(triton_poi_fused_11)
        /*0020*/ 	.word	0x00000000


	//----- nvinfo : EIATTR_MIN_STACK_SIZE
	.align		4
.L_5:
        /*0024*/ 	.byte	0x04, 0x12
        /*0026*/ 	.short	(.L_7 - .L_6)
	.align		4
.L_6:
        /*0028*/ 	.word	index@(triton_poi_fused_11)
        /*002c*/ 	.word	0x00000000
.L_7:


//--------------------- .nv.info.triton_poi_fused_11 --------------------------
	.section	.nv.info.triton_poi_fused_11,"",@"SHT_CUDA_INFO"
	.sectionflags	@""
	.align	4


	//----- nvinfo : EIATTR_CUDA_API_VERSION
	.align		4
        /*0000*/ 	.byte	0x04, 0x37
        /*0002*/ 	.short	(.L_9 - .L_8)
.L_8:
        /*0004*/ 	.word	0x0000007c


	//----- nvinfo : EIATTR_KPARAM_INFO
	.align		4
.L_9:
        /*0008*/ 	.byte	0x04, 0x17
        /*000a*/ 	.short	(.L_11 - .L_10)
.L_10:
        /*000c*/ 	.word	0x00000000
        /*0010*/ 	.short	0x0003
        /*0012*/ 	.short	0x0014
        /*0014*/ 	.byte	0x00, 0xf0, 0x11, 0x00


	//----- nvinfo : EIATTR_KPARAM_INFO
	.align		4
.L_11:
        /*0018*/ 	.byte	0x04, 0x17
        /*001a*/ 	.short	(.L_13 - .L_12)
.L_12:
        /*001c*/ 	.word	0x00000000
        /*0020*/ 	.short	0x0002
        /*0022*/ 	.short	0x0010
        /*0024*/ 	.byte	0x00, 0xf0, 0x11, 0x00


	//----- nvinfo : EIATTR_KPARAM_INFO
	.align		4
.L_13:
        /*0028*/ 	.byte	0x04, 0x17
        /*002a*/ 	.short	(.L_15 - .L_14)
.L_14:
        /*002c*/ 	.word	0x00000000
        /*0030*/ 	.short	0x0001
        /*0032*/ 	.short	0x0008
        /*0034*/ 	.byte	0x00, 0xf4, 0x21, 0x00


	//----- nvinfo : EIATTR_KPARAM_INFO
	.align		4
.L_15:
        /*0038*/ 	.byte	0x04, 0x17
        /*003a*/ 	.short	(.L_17 - .L_16)
.L_16:
        /*003c*/ 	.word	0x00000000
        /*0040*/ 	.short	0x0000
        /*0042*/ 	.short	0x0000
        /*0044*/ 	.byte	0x00, 0xf4, 0x21, 0x00


	//----- nvinfo : EIATTR_SPARSE_MMA_MASK
	.align		4
.L_17:
        /*0048*/ 	.byte	0x03, 0x50
        /*004a*/ 	.short	0x0000


	//----- nvinfo : EIATTR_MAXREG_COUNT
	.align		4
        /*004c*/ 	.byte	0x03, 0x1b
        /*004e*/ 	.short	0x00ff


	//----- nvinfo : EIATTR_EXIT_INSTR_OFFSETS
	.align		4
        /*0050*/ 	.byte	0x04, 0x1c
        /*0052*/ 	.short	(.L_19 - .L_18)


	//   ....[0]....
.L_18:
        /*0054*/ 	.word	0x000005e0


	//   ....[1]....
        /*0058*/ 	.word	0x00000630


	//----- nvinfo : EIATTR_REQNTID
	.align		4
.L_19:
        /*005c*/ 	.byte	0x04, 0x10
        /*005e*/ 	.short	(.L_21 - .L_20)
.L_20:
        /*0060*/ 	.word	0x00000080
        /*0064*/ 	.word	0x00000001
        /*0068*/ 	.word	0x00000001


	//----- nvinfo : EIATTR_CBANK_PARAM_SIZE
	.align		4
.L_21:
        /*006c*/ 	.byte	0x03, 0x19
        /*006e*/ 	.short	0x0018


	//----- nvinfo : EIATTR_PARAM_CBANK
	.align		4
        /*0070*/ 	.byte	0x04, 0x0a
        /*0072*/ 	.short	(.L_23 - .L_22)
	.align		4
.L_22:
        /*0074*/ 	.word	index@(.nv.constant0.triton_poi_fused_11)
        /*0078*/ 	.short	0x0210
        /*007a*/ 	.short	0x0018


	//----- nvinfo : EIATTR_SW_WAR
	.align		4
.L_23:
        /*007c*/ 	.byte	0x04, 0x36
        /*007e*/ 	.short	(.L_25 - .L_24)
.L_24:
        /*0080*/ 	.word	0x00000008
.L_25:


//--------------------- .nv.callgraph             --------------------------
	.section	.nv.callgraph,"",@"SHT_CUDA_CALLGRAPH"
	.align	4
	.sectionentsize	8
	.align		4
        /*0000*/ 	.word	0x00000000
	.align		4
        /*0004*/ 	.word	0xffffffff
	.align		4
        /*0008*/ 	.word	0x00000000
	.align		4
        /*000c*/ 	.word	0xfffffffe
	.align		4
        /*0010*/ 	.word	0x00000000
	.align		4
        /*0014*/ 	.word	0xfffffffd
	.align		4
        /*0018*/ 	.word	0x00000000
	.align		4
        /*001c*/ 	.word	0xfffffffc


//--------------------- .text.triton_poi_fused_11 --------------------------
	.section	.text.triton_poi_fused_11,"ax",@progbits
	.sectionflags	@"SHF_BARRIERS=1"
	.align	128
        .global         triton_poi_fused_11
        .type           triton_poi_fused_11,@function
        .size           triton_poi_fused_11,(.L_x_1 - triton_poi_fused_11)
        .other          triton_poi_fused_11,@"STO_CUDA_ENTRY STV_DEFAULT"
triton_poi_fused_11:
.text.triton_poi_fused_11:
[----:B------:R-:W0:Y:S01]  /*0000*/  LDC R1, c[0x0][0x28] ;  /* 0x00000a00ff017b82 */ /* 0x000e220000000800 */
[----:B------:R-:W1:Y:S07]  /*0010*/  S2R R0, SR_TID.X ;  /* 0x0000000000007919 */ /* 0x000e6e0000002100 */
[----:B------:R-:W2:Y:S01]  /*0020*/  LDC.64 R8, c[0x0][0x210] ;  /* 0x00008400ff087b82 */ /* 0x000ea20000000a00 */
[----:B------:R-:W-:Y:S01]  /*0030*/  IMAD.MOV.U32 R20, RZ, RZ, RZ ;  /* 0x000000ffff147224 */ /* 0x000fe200078e00ff */
[----:B------:R-:W-:Y:S01]  /*0040*/  ULDC.64 UR6, c[0x0][0x208] ;  /* 0x0000820000067ab9 */ /* 0x000fe20000000a00 */
[----:B------:R-:W3:Y:S01]  /*0050*/  S2R R19, SR_CTAID.X ;  /* 0x0000000000137919 */ /* 0x000ee20000002500 */
[----:B------:R-:W4:Y:S01]  /*0060*/  S2R R18, SR_CTAID.Y ;  /* 0x0000000000127919 */ /* 0x000f220000002600 */
[----:B------:R-:W-:Y:S01]  /*0070*/  IMAD.MOV.U32 R28, RZ, RZ, RZ ;  /* 0x000000ffff1c7224 */ /* 0x000fe200078e00ff */
[----:B-1----:R-:W-:Y:S01]  /*0080*/  SHF.R.U32.HI R21, RZ, 0x3, R0 ;  /* 0x00000003ff157819 */ /* 0x002fe20000011600 */
[----:B---3--:R-:W-:-:S03]  /*0090*/  IMAD.SHL.U32 R19, R19, 0x8, RZ ;  /* 0x0000000813137824 */ /* 0x008fc600078e00ff */
[----:B------:R-:W-:Y:S01]  /*00a0*/  SGXT.U32 R21, R21, 0x4 ;  /* 0x000000041515781a */ /* 0x000fe20000000000 */
[----:B----4-:R-:W-:Y:S01]  /*00b0*/  IMAD.SHL.U32 R18, R18, 0x80, RZ ;  /* 0x0000008012127824 */ /* 0x010fe200078e00ff */
[----:B------:R-:W-:-:S04]  /*00c0*/  LOP3.LUT R12, R19, 0x7, R0, 0xf8, !PT ;  /* 0x00000007130c7812 */ /* 0x000fc800078ef800 */
[----:B------:R-:W-:Y:S02]  /*00d0*/  LOP3.LUT R3, R18, 0x10, R21, 0xfe, !PT ;  /* 0x0000001012037812 */ /* 0x000fe400078efe15 */
[----:B------:R-:W-:Y:S02]  /*00e0*/  LOP3.LUT R5, R18, 0x30, R21, 0xfe, !PT ;  /* 0x0000003012057812 */ /* 0x000fe400078efe15 */
[----:B------:R-:W-:Y:S01]  /*00f0*/  LOP3.LUT R2, R18, R21, RZ, 0xfc, !PT ;  /* 0x0000001512027212 */ /* 0x000fe200078efcff */
[--C-:B------:R-:W-:Y:S01]  /*0100*/  IMAD R3, R3, 0x7, R12.reuse ;  /* 0x0000000703037824 */ /* 0x100fe200078e020c */
[----:B------:R-:W-:Y:S01]  /*0110*/  LOP3.LUT R4, R18, 0x20, R21, 0xfe, !PT ;  /* 0x0000002012047812 */ /* 0x000fe200078efe15 */
        /* <DEDUP_REMOVED lines=9> */
[----:B------:R-:W-:Y:S01]  /*01b0*/  ISETP.GE.AND P0, PT, R12, 0x7, PT ;  /* 0x000000070c00780c */ /* 0x000fe20003f06270 */
[----:B------:R-:W-:-:S02]  /*01c0*/  IMAD R25, R10, 0x7, R12 ;  /* 0x000000070a197824 */ /* 0x000fc400078e020c */
[----:B------:R-:W-:Y:S02]  /*01d0*/  IMAD R27, R11, 0x7, R12 ;  /* 0x000000070b1b7824 */ /* 0x000fe400078e020c */
[----:B--2---:R-:W-:-:S04]  /*01e0*/  IMAD.WIDE R14, R3, 0x4, R8 ;  /* 0x00000004030e7825 */ /* 0x004fc800078e0208 */
[----:B------:R-:W-:-:S04]  /*01f0*/  IMAD.WIDE R10, R5, 0x4, R8 ;  /* 0x00000004050a7825 */ /* 0x000fc800078e0208 */
[----:B------:R-:W-:-:S04]  /*0200*/  IMAD.WIDE R16, R17, 0x4, R8 ;  /* 0x0000000411107825 */ /* 0x000fc800078e0208 */
[--C-:B------:R-:W-:Y:S01]  /*0210*/  IMAD.WIDE R12, R13, 0x4, R8.reuse ;  /* 0x000000040d0c7825 */ /* 0x100fe200078e0208 */
[----:B------:R-:W2:Y:S03]  /*0220*/  @!P0 LDG.E.EL R20, desc[UR6][R16.64] ;  /* 0x0000000610148981 */ /* 0x000ea6000c2e1900 */
[----:B------:R-:W-:Y:S01]  /*0230*/  IMAD.WIDE R4, R23, 0x4, R8 ;  /* 0x0000000417047825 */ /* 0x000fe200078e0208 */
[----:B------:R-:W-:-:S03]  /*0240*/  CS2R R22, SRZ ;  /* 0x0000000000167805 */ /* 0x000fc6000001ff00 */
[----:B------:R-:W-:-:S03]  /*0250*/  IMAD.WIDE R6, R7, 0x4, R8 ;  /* 0x0000000407067825 */ /* 0x000fc600078e0208 */
[----:B------:R1:W3:Y:S01]  /*0260*/  @!P0 LDG.E.EL R22, desc[UR6][R12.64] ;  /* 0x000000060c168981 */ /* 0x0002e2000c2e1900 */
[--C-:B------:R-:W-:Y:S01]  /*0270*/  IMAD.WIDE R2, R25, 0x4, R8.reuse ;  /* 0x0000000419027825 */ /* 0x100fe200078e0208 */
[----:B------:R-:W-:Y:S02]  /*0280*/  CS2R R24, SRZ ;  /* 0x0000000000187805 */ /* 0x000fe4000001ff00 */
[----:B------:R4:W5:Y:S01]  /*0290*/  @!P0 LDG.E.EL R23, desc[UR6][R10.64] ;  /* 0x000000060a178981 */ /* 0x000962000c2e1900 */
[----:B------:R-:W-:Y:S01]  /*02a0*/  IMAD.WIDE R8, R27, 0x4, R8 ;  /* 0x000000041b087825 */ /* 0x000fe200078e0208 */
[----:B------:R-:W-:Y:S02]  /*02b0*/  CS2R R26, SRZ ;  /* 0x00000000001a7805 */ /* 0x000fe4000001ff00 */
[----:B------:R-:W5:Y:S04]  /*02c0*/  @!P0 LDG.E.EL R24, desc[UR6][R14.64] ;  /* 0x000000060e188981 */ /* 0x000f68000c2e1900 */
[----:B------:R1:W5:Y:S04]  /*02d0*/  @!P0 LDG.E.EL R25, desc[UR6][R4.64] ;  /* 0x0000000604198981 */ /* 0x000368000c2e1900 */
[----:B------:R-:W5:Y:S04]  /*02e0*/  @!P0 LDG.E.EL R26, desc[UR6][R6.64] ;  /* 0x00000006061a8981 */ /* 0x000f68000c2e1900 */
[----:B------:R4:W5:Y:S04]  /*02f0*/  @!P0 LDG.E.EL R28, desc[UR6][R2.64] ;  /* 0x00000006021c8981 */ /* 0x000968000c2e1900 */
[----:B------:R4:W5:Y:S01]  /*0300*/  @!P0 LDG.E.EL R27, desc[UR6][R8.64] ;  /* 0x00000006081b8981 */ /* 0x000962000c2e1900 */
[----:B------:R-:W4:Y:S01]  /*0310*/  S2UR UR5, SR_CgaCtaId ;  /* 0x00000000000579c3 */ /* 0x000f220000008800 */
[----:B-1----:R-:W-:Y:S01]  /*0320*/  IMAD.SHL.U32 R12, R0, 0x80, RZ ;  /* 0x00000080000c7824 */ /* 0x002fe200078e00ff */
[----:B------:R-:W-:-:S04]  /*0330*/  UMOV UR4, 0x400 ;  /* 0x0000040000047882 */ /* 0x000fc80000000000 */
[----:B------:R-:W-:-:S04]  /*0340*/  LOP3.LUT R12, R12, 0x380, RZ, 0xc0, !PT ;  /* 0x000003800c0c7812 */ /* 0x000fc800078ec0ff */
[----:B------:R-:W-:-:S04]  /*0350*/  LOP3.LUT R21, R12, R21, RZ, 0xfc, !PT ;  /* 0x000000150c157212 */ /* 0x000fc800078efcff */
[----:B------:R-:W-:Y:S01]  /*0360*/  LEA.HI R21, R12, R21, RZ, 0x1b ;  /* 0x000000150c157211 */ /* 0x000fe200078fd8ff */
[----:B0---4-:R-:W-:-:S06]  /*0370*/  UPRMT UR4, UR5, 0x654, UR4 ;  /* 0x0000065405047896 */ /* 0x011fcc0008000004 */
[----:B------:R-:W-:Y:S01]  /*0380*/  LEA R21, R21, UR4, 0x2 ;  /* 0x0000000415157c11 */ /* 0x000fe2000f8e10ff */
[----:B------:R-:W-:Y:S01]  /*0390*/  IMAD.SHL.U32 R11, R0, 0x4, RZ ;  /* 0x00000004000b7824 */ /* 0x000fe200078e00ff */
[----:B------:R-:W-:-:S04]  /*03a0*/  SHF.R.U32.HI R4, RZ, 0x3, R0 ;  /* 0x00000003ff047819 */ /* 0x000fc80000011600 */
[----:B------:R-:W-:Y:S02]  /*03b0*/  LOP3.LUT R3, R4, 0xc, RZ, 0xc0, !PT ;  /* 0x0000000c04037812 */ /* 0x000fe400078ec0ff */
[----:B------:R-:W-:-:S05]  /*03c0*/  LOP3.LUT R8, R11, 0x1fc, RZ, 0xc0, !PT ;  /* 0x000001fc0b087812 */ /* 0x000fca00078ec0ff */
[----:B------:R-:W-:-:S05]  /*03d0*/  IMAD.IADD R3, R8, 0x1, R3 ;  /* 0x0000000108037824 */ /* 0x000fca00078e0203 */
[----:B------:R-:W-:Y:S02]  /*03e0*/  LEA R4, R3, UR4, 0x2 ;  /* 0x0000000403047c11 */ /* 0x000fe4000f8e10ff */
[----:B------:R-:W-:Y:S01]  /*03f0*/  LOP3.LUT R11, R18, 0x7c, R11, 0xf8, !PT ;  /* 0x0000007c120b7812 */ /* 0x000fe200078ef80b */
[----:B------:R-:W0:Y:S04]  /*0400*/  LDC.64 R2, c[0x0][0x218] ;  /* 0x00008600ff027b82 */ /* 0x000e280000000a00 */
[----:B------:R-:W-:Y:S01]  /*0410*/  IMAD.HI R9, R11, 0x66666667, RZ ;  /* 0x666666670b097827 */ /* 0x000fe200078e02ff */
[----:B------:R-:W-:-:S04]  /*0420*/  SHF.R.U32.HI R0, RZ, 0x5, R0 ;  /* 0x00000005ff007819 */ /* 0x000fc80000011600 */
[----:B------:R-:W-:Y:S02]  /*0430*/  SHF.R.U32.HI R10, RZ, 0x1f, R9 ;  /* 0x0000001fff0a7819 */ /* 0x000fe40000011609 */
[----:B------:R-:W-:Y:S02]  /*0440*/  SGXT.U32 R0, R0, 0x2 ;  /* 0x000000020000781a */ /* 0x000fe40000000000 */
[----:B------:R-:W-:Y:S02]  /*0450*/  LEA.HI.SX32 R10, R9, R10, 0x1a ;  /* 0x0000000a090a7211 */ /* 0x000fe400078fd2ff */
[----:B------:R-:W-:-:S03]  /*0460*/  LOP3.LUT R0, R19, R0, RZ, 0xfc, !PT ;  /* 0x0000000013007212 */ /* 0x000fc600078efcff */
[----:B------:R-:W-:Y:S01]  /*0470*/  IMAD R11, R10, -0xa0, R11 ;  /* 0xffffff600a0b7824 */ /* 0x000fe200078e020b */
[----:B------:R-:W-:-:S03]  /*0480*/  LOP3.LUT R9, R8, 0x200, RZ, 0xfc, !PT ;  /* 0x0000020008097812 */ /* 0x000fc600078efcff */
[----:B------:R-:W-:Y:S01]  /*0490*/  IMAD R11, R10, 0x460, R11 ;  /* 0x000004600a0b7824 */ /* 0x000fe200078e020b */
[C---:B------:R-:W-:Y:S02]  /*04a0*/  LOP3.LUT R10, R0.reuse, 0x4, RZ, 0xfc, !PT ;  /* 0x00000004000a7812 */ /* 0x040fe400078efcff */
[----:B------:R-:W-:Y:S02]  /*04b0*/  SHF.R.U32.HI R9, RZ, 0x5, R9 ;  /* 0x00000005ff097819 */ /* 0x000fe40000011609 */
[----:B------:R-:W-:Y:S02]  /*04c0*/  ISETP.GE.AND P1, PT, R0, 0x7, PT ;  /* 0x000000070000780c */ /* 0x000fe40003f26270 */
[----:B------:R-:W-:Y:S02]  /*04d0*/  ISETP.GE.AND P0, PT, R10, 0x7, PT ;  /* 0x000000070a00780c */ /* 0x000fe40003f06270 */
[----:B------:R-:W-:Y:S01]  /*04e0*/  LOP3.LUT R9, R9, 0x1c, RZ, 0xc0, !PT ;  /* 0x0000001c09097812 */ /* 0x000fe200078ec0ff */
[----:B------:R-:W-:-:S04]  /*04f0*/  IMAD R11, R0, 0xa0, R11 ;  /* 0x000000a0000b7824 */ /* 0x000fc800078e020b */
[----:B------:R-:W-:Y:S02]  /*0500*/  IMAD.IADD R0, R8, 0x1, R9 ;  /* 0x0000000108007824 */ /* 0x000fe400078e0209 */
[----:B0-----:R-:W-:-:S03]  /*0510*/  IMAD.WIDE R8, R11, 0x4, R2 ;  /* 0x000000040b087825 */ /* 0x001fc600078e0202 */
[----:B------:R-:W-:Y:S01]  /*0520*/  LEA R0, R0, UR4, 0x2 ;  /* 0x0000000400007c11 */ /* 0x000fe2000f8e10ff */
[----:B--2---:R-:W-:Y:S04]  /*0530*/  STS [R21], R20 ;  /* 0x0000001415007388 */ /* 0x004fe80000000800 */
[----:B---3--:R-:W-:Y:S04]  /*0540*/  STS [R21+0x80], R22 ;  /* 0x0000801615007388 */ /* 0x008fe80000000800 */
[----:B-----5:R-:W-:Y:S04]  /*0550*/  STS [R21+0xc0], R23 ;  /* 0x0000c01715007388 */ /* 0x020fe80000000800 */
[----:B------:R-:W-:Y:S04]  /*0560*/  STS [R21+0x40], R24 ;  /* 0x0000401815007388 */ /* 0x000fe80000000800 */
[----:B------:R-:W-:Y:S04]  /*0570*/  STS [R21+0x100], R25 ;  /* 0x0001001915007388 */ /* 0x000fe80000000800 */
[----:B------:R-:W-:Y:S04]  /*0580*/  STS [R21+0x140], R26 ;  /* 0x0001401a15007388 */ /* 0x000fe80000000800 */
[----:B------:R-:W-:Y:S04]  /*0590*/  STS [R21+0x180], R28 ;  /* 0x0001801c15007388 */ /* 0x000fe80000000800 */
[----:B------:R-:W-:Y:S01]  /*05a0*/  STS [R21+0x1c0], R27 ;  /* 0x0001c01b15007388 */ /* 0x000fe20000000800 */
[----:B------:R-:W-:Y:S06]  /*05b0*/  BAR.SYNC.DEFER_BLOCKING 0x0 ;  /* 0x0000000000007b1d */ /* 0x000fec0000010000 */
[----:B------:R-:W0:Y:S04]  /*05c0*/  LDS.128 R4, [R4] ;  /* 0x0000000004047984 */ /* 0x000e280000000c00 */
[----:B0-----:R0:W-:Y:S02]  /*05d0*/  @!P1 STG.E.128 desc[UR6][R8.64], R4 ;  /* 0x0000000408009986 */ /* 0x0011e4000c101d06 */
[----:B0-----:R-:W-:Y:S05]  /*05e0*/  @P0 EXIT ;  /* 0x000000000000094d */ /* 0x001fea0003800000 */
[----:B0-----:R-:W0:Y:S01]  /*05f0*/  LDS.128 R4, [R0+0x800] ;  /* 0x0008000000047984 */ /* 0x001e220000000c00 */
[----:B------:R-:W-:-:S04]  /*0600*/  VIADD R11, R11, 0x280 ;  /* 0x000002800b0b7836 */ /* 0x000fc80000000000 */
[----:B------:R-:W-:-:S05]  /*0610*/  IMAD.WIDE R2, R11, 0x4, R2 ;  /* 0x000000040b027825 */ /* 0x000fca00078e0202 */
[----:B0-----:R-:W-:Y:S01]  /*0620*/  STG.E.128 desc[UR6][R2.64], R4 ;  /* 0x0000000402007986 */ /* 0x001fe2000c101d06 */
[----:B------:R-:W-:Y:S05]  /*0630*/  EXIT ;  /* 0x000000000000794d */ /* 0x000fea0003800000 */
.L_x_0:
[----:B------:R-:W-:-:S00]  /*0640*/  BRA `(.L_x_0) ;  /* 0xfffffffc00fc7947 */ /* 0x000fc0000383ffff */
[----:B------:R-:W-:-:S00]  /*0650*/  NOP ;  /* 0x0000000000007918 */ /* 0x000fc00000000000 */
        /* <DEDUP_REMOVED lines=10> */
.L_x_1:


//--------------------- .nv.shared.triton_poi_fused_11 --------------------------
	.section	.nv.shared.triton_poi_fused_11,"aw",@nobits
	.sectionflags	@""
	.align	16
	.zero		1024


//--------------------- .nv.constant0.triton_poi_fused_11 --------------------------
	.section	.nv.constant0.triton_poi_fused_11,"a",@progbits
	.sectionflags	@""
	.align	4
.nv.constant0.triton_poi_fused_11:
	.zero		552
